	.headerflags	@"EF_CUDA_TEXMODE_UNIFIED EF_CUDA_64BIT_ADDRESS EF_CUDA_ACCELERATORS EF_CUDA_SM90 EF_CUDA_VIRTUAL_SM(EF_CUDA_SM90)"
	.elftype	@"ET_EXEC"


//--------------------- .nv.info                  --------------------------
	.section	.nv.info,"",@"SHT_CUDA_INFO"
	.align	4


	//----- nvinfo : EIATTR_REGCOUNT
	.align		4
        /*0000*/ 	.byte	0x04, 0x2f
        /*0002*/ 	.short	(.L_1 - .L_0)
	.align		4
.L_0:
        /*0004*/ 	.word	index@(triton_poi_fused_avg_pool2d_13)
        /*0008*/ 	.word	0x0000000c


	//----- nvinfo : EIATTR_MIN_STACK_SIZE
	.align		4
.L_1:
        /*000c*/ 	.byte	0x04, 0x12
        /*000e*/ 	.short	(.L_3 - .L_2)
	.align		4
.L_2:
        /*0010*/ 	.word	index@(triton_poi_fused_avg_pool2d_13)
        /*0014*/ 	.word	0x00000000


	//----- nvinfo : EIATTR_FRAME_SIZE
	.align		4
.L_3:
        /*0018*/ 	.byte	0x04, 0x11
        /*001a*/ 	.short	(.L_5 - .L_4)
	.align		4
.L_4:
        /*001c*/ 	.word	index@(triton_poi_fused_avg_pool2d_13)
        /*0020*/ 	.word	0x00000000


	//----- nvinfo : EIATTR_MIN_STACK_SIZE
	.align		4
.L_5:
        /*0024*/ 	.byte	0x04, 0x12
        /*0026*/ 	.short	(.L_7 - .L_6)
	.align		4
.L_6:
        /*0028*/ 	.word	index@(triton_poi_fused_avg_pool2d_13)
        /*002c*/ 	.word	0x00000000
.L_7:


//--------------------- .nv.info.triton_poi_fused_avg_pool2d_13 --------------------------
	.section	.nv.info.triton_poi_fused_avg_pool2d_13,"",@"SHT_CUDA_INFO"
	.sectionflags	@""
	.align	4


	//----- nvinfo : EIATTR_CUDA_API_VERSION
	.align		4
        /*0000*/ 	.byte	0x04, 0x37
        /*0002*/ 	.short	(.L_9 - .L_8)
.L_8:
        /*0004*/ 	.word	0x0000007c


	//----- nvinfo : EIATTR_KPARAM_INFO
	.align		4
.L_9:
        /*0008*/ 	.byte	0x04, 0x17
        /*000a*/ 	.short	(.L_11 - .L_10)
.L_10:
        /*000c*/ 	.word	0x00000000
        /*0010*/ 	.short	0x0002
        /*0012*/ 	.short	0x0010
        /*0014*/ 	.byte	0x00, 0xf0, 0x11, 0x00


	//----- nvinfo : EIATTR_KPARAM_INFO
	.align		4
.L_11:
        /*0018*/ 	.byte	0x04, 0x17
        /*001a*/ 	.short	(.L_13 - .L_12)
.L_12:
        /*001c*/ 	.word	0x00000000
        /*0020*/ 	.short	0x0001
        /*0022*/ 	.short	0x0008
        /*0024*/ 	.byte	0x00, 0xf4, 0x21, 0x00


	//----- nvinfo : EIATTR_KPARAM_INFO
	.align		4
.L_13:
        /*0028*/ 	.byte	0x04, 0x17
        /*002a*/ 	.short	(.L_15 - .L_14)
.L_14:
        /*002c*/ 	.word	0x00000000
        /*0030*/ 	.short	0x0000
        /*0032*/ 	.short	0x0000
        /*0034*/ 	.byte	0x00, 0xf4, 0x21, 0x00


	//----- nvinfo : EIATTR_SPARSE_MMA_MASK
	.align		4
.L_15:
        /*0038*/ 	.byte	0x03, 0x50
        /*003a*/ 	.short	0x0000


	//----- nvinfo : EIATTR_MAXREG_COUNT
	.align		4
        /*003c*/ 	.byte	0x03, 0x1b
        /*003e*/ 	.short	0x00ff


	//----- nvinfo : EIATTR_EXIT_INSTR_OFFSETS
	.align		4
        /*0040*/ 	.byte	0x04, 0x1c
        /*0042*/ 	.short	(.L_17 - .L_16)


	//   ....[0]....
.L_16:
        /*0044*/ 	.word	0x00000160


	//   ....[1]....
        /*0048*/ 	.word	0x00000190


	//----- nvinfo : EIATTR_REQNTID
	.align		4
.L_17:
        /*004c*/ 	.byte	0x04, 0x10
        /*004e*/ 	.short	(.L_19 - .L_18)
.L_18:
        /*0050*/ 	.word	0x00000080
        /*0054*/ 	.word	0x00000001
        /*0058*/ 	.word	0x00000001


	//----- nvinfo : EIATTR_CBANK_PARAM_SIZE
	.align		4
.L_19:
        /*005c*/ 	.byte	0x03, 0x19
        /*005e*/ 	.short	0x0014


	//----- nvinfo : EIATTR_PARAM_CBANK
	.align		4
        /*0060*/ 	.byte	0x04, 0x0a
        /*0062*/ 	.short	(.L_21 - .L_20)
	.align		4
.L_20:
        /*0064*/ 	.word	index@(.nv.constant0.triton_poi_fused_avg_pool2d_13)
        /*0068*/ 	.short	0x0210
        /*006a*/ 	.short	0x0014


	//----- nvinfo : EIATTR_SW_WAR
	.align		4
.L_21:
        /*006c*/ 	.byte	0x04, 0x36
        /*006e*/ 	.short	(.L_23 - .L_22)
.L_22:
        /*0070*/ 	.word	0x00000008
.L_23:


//--------------------- .nv.callgraph             --------------------------
	.section	.nv.callgraph,"",@"SHT_CUDA_CALLGRAPH"
	.align	4
	.sectionentsize	8
	.align		4
        /*0000*/ 	.word	0x00000000
	.align		4
        /*0004*/ 	.word	0xffffffff
	.align		4
        /*0008*/ 	.word	0x00000000
	.align		4
        /*000c*/ 	.word	0xfffffffe
	.align		4
        /*0010*/ 	.word	0x00000000
	.align		4
        /*0014*/ 	.word	0xfffffffd
	.align		4
        /*0018*/ 	.word	0x00000000
	.align		4
        /*001c*/ 	.word	0xfffffffc


//--------------------- .text.triton_poi_fused_avg_pool2d_13 --------------------------
	.section	.text.triton_poi_fused_avg_pool2d_13,"ax",@progbits
	.align	128
        .global         triton_poi_fused_avg_pool2d_13
        .type           triton_poi_fused_avg_pool2d_13,@function
        .size           triton_poi_fused_avg_pool2d_13,(.L_x_1 - triton_poi_fused_avg_pool2d_13)
        .other          triton_poi_fused_avg_pool2d_13,@"STO_CUDA_ENTRY STV_DEFAULT"
triton_poi_fused_avg_pool2d_13:
.text.triton_poi_fused_avg_pool2d_13:
[----:B------:R-:W0:Y:S02]  /*0000*/  LDC R1, c[0x0][0x28] ;  /* 0x00000a00ff017b82 */ /* 0x000e240000000800 */
[----:B------:R-:W1:Y:S01]  /*0010*/  S2R R0, SR_TID.X ;  /* 0x0000000000007919 */ /* 0x000e620000002100 */
[----:B------:R-:W2:Y:S01]  /*0020*/  LDC.64 R2, c[0x0][0x210] ;  /* 0x00008400ff027b82 */ /* 0x000ea20000000a00 */
[----:B------:R-:W-:Y:S01]  /*0030*/  CS2R R8, SRZ ;  /* 0x0000000000087805 */ /* 0x000fe2000001ff00 */
[----:B------:R-:W-:Y:S01]  /*0040*/  ULDC.64 UR4, c[0x0][0x208] ;  /* 0x0000820000047ab9 */ /* 0x000fe20000000a00 */
[----:B------:R-:W3:Y:S01]  /*0050*/  S2R R7, SR_CTAID.X ;  /* 0x0000000000077919 */ /* 0x000ee20000002500 */
[----:B------:R-:W-:Y:S02]  /*0060*/  MOV R6, RZ ;  /* 0x000000ff00067202 */ /* 0x000fe40000000f00 */
[----:B-1----:R-:W-:-:S04]  /*0070*/  LOP3.LUT R0, R0, 0x7f, RZ, 0xc0, !PT ;  /* 0x0000007f00007812 */ /* 0x002fc800078ec0ff */
[----:B---3--:R-:W-:Y:S01]  /*0080*/  LEA R7, R7, R0, 0x7 ;  /* 0x0000000007077211 */ /* 0x008fe200078e38ff */
[----:B------:R-:W-:-:S03]  /*0090*/  HFMA2.MMA R0, -RZ, RZ, 0, 0 ;  /* 0x00000000ff007435 */ /* 0x000fc600000001ff */
[C---:B------:R-:W-:Y:S02]  /*00a0*/  ISETP.GE.AND P0, PT, R7.reuse, 0x800, PT ;  /* 0x000008000700780c */ /* 0x040fe40003f06270 */
[----:B------:R-:W-:-:S05]  /*00b0*/  SHF.L.U32 R5, R7, 0x2, RZ ;  /* 0x0000000207057819 */ /* 0x000fca00000006ff */
[----:B--2---:R-:W-:Y:S02]  /*00c0*/  IMAD.WIDE R2, R5, 0x4, R2 ;  /* 0x0000000405027825 */ /* 0x004fe400078e0202 */
[----:B------:R-:W1:Y:S04]  /*00d0*/  LDC.64 R4, c[0x0][0x218] ;  /* 0x00008600ff047b82 */ /* 0x000e680000000a00 */
[----:B------:R-:W2:Y:S04]  /*00e0*/  @!P0 LDG.E.EL R0, desc[UR4][R2.64] ;  /* 0x0000000402008981 */ /* 0x000ea8000c2e1900 */
[----:B------:R-:W2:Y:S04]  /*00f0*/  @!P0 LDG.E.EL R9, desc[UR4][R2.64+0x4] ;  /* 0x0000040402098981 */ /* 0x000ea8000c2e1900 */
[----:B------:R-:W3:Y:S04]  /*0100*/  @!P0 LDG.E.EL R6, desc[UR4][R2.64+0x8] ;  /* 0x0000080402068981 */ /* 0x000ee8000c2e1900 */
[----:B------:R-:W4:Y:S01]  /*0110*/  @!P0 LDG.E.EL R8, desc[UR4][R2.64+0xc] ;  /* 0x00000c0402088981 */ /* 0x000f22000c2e1900 */
[----:B-1----:R-:W-:-:S04]  /*0120*/  IMAD.WIDE R4, R7, 0x4, R4 ;  /* 0x0000000407047825 */ /* 0x002fc800078e0204 */
[----:B--2---:R-:W-:-:S04]  /*0130*/  FADD R9, R9, R0 ;  /* 0x0000000009097221 */ /* 0x004fc80000000000 */
[----:B---3--:R-:W-:-:S04]  /*0140*/  FADD R9, R9, R6 ;  /* 0x0000000609097221 */ /* 0x008fc80000000000 */
[----:B----4-:R-:W-:Y:S01]  /*0150*/  FADD R8, R9, R8 ;  /* 0x0000000809087221 */ /* 0x010fe20000000000 */
[----:B------:R-:W-:Y:S06]  /*0160*/  @P0 EXIT ;  /* 0x000000000000094d */ /* 0x000fec0003800000 */
[----:B------:R-:W-:-:S05]  /*0170*/  FMUL R3, R8, 0.25 ;  /* 0x3e80000008037820 */ /* 0x000fca0000400000 */
[----:B------:R-:W-:Y:S01]  /*0180*/  STG.E desc[UR4][R4.64], R3 ;  /* 0x0000000304007986 */ /* 0x000fe2000c101904 */
[----:B------:R-:W-:Y:S05]  /*0190*/  EXIT ;  /* 0x000000000000794d */ /* 0x000fea0003800000 */
.L_x_0:
[----:B------:R-:W-:-:S00]  /*01a0*/  BRA `(.L_x_0) ;  /* 0xfffffffc00fc7947 */ /* 0x000fc0000383ffff */
[----:B------:R-:W-:-:S00]  /*01b0*/  NOP ;  /* 0x0000000000007918 */ /* 0x000fc00000000000 */
        /* <DEDUP_REMOVED lines=12> */
.L_x_1:


//--------------------- .nv.constant0.triton_poi_fused_avg_pool2d_13 --------------------------
	.section	.nv.constant0.triton_poi_fused_avg_pool2d_13,"a",@progbits
	.sectionflags	@""
	.align	4
.nv.constant0.triton_poi_fused_avg_pool2d_13:
	.zero		548
